	.headerflags	@"EF_CUDA_TEXMODE_UNIFIED EF_CUDA_64BIT_ADDRESS EF_CUDA_SM89 EF_CUDA_VIRTUAL_SM(EF_CUDA_SM89)"
	.elftype	@"ET_EXEC"


//--------------------- .nv.info                  --------------------------
	.section	.nv.info,"",@"SHT_CUDA_INFO"
	.align	4


	//----- nvinfo : EIATTR_REGCOUNT
	.align		4
        /*0000*/ 	.byte	0x04, 0x2f
        /*0002*/ 	.short	(.L_1 - .L_0)
	.align		4
.L_0:
        /*0004*/ 	.word	index@(triton__0d1d2d3d45de)
        /*0008*/ 	.word	0x00000014


	//----- nvinfo : EIATTR_MAX_STACK_SIZE
	.align		4
.L_1:
        /*000c*/ 	.byte	0x04, 0x23
        /*000e*/ 	.short	(.L_3 - .L_2)
	.align		4
.L_2:
        /*0010*/ 	.word	index@(triton__0d1d2d3d45de)
        /*0014*/ 	.word	0x00000000


	//----- nvinfo : EIATTR_MIN_STACK_SIZE
	.align		4
.L_3:
        /*0018*/ 	.byte	0x04, 0x12
        /*001a*/ 	.short	(.L_5 - .L_4)
	.align		4
.L_4:
        /*001c*/ 	.word	index@(triton__0d1d2d3d45de)
        /*0020*/ 	.word	0x00000000


	//----- nvinfo : EIATTR_FRAME_SIZE
	.align		4
.L_5:
        /*0024*/ 	.byte	0x04, 0x11
        /*0026*/ 	.short	(.L_7 - .L_6)
	.align		4
.L_6:
        /*0028*/ 	.word	index@(triton__0d1d2d3d45de)
        /*002c*/ 	.word	0x00000000
.L_7:


//--------------------- .nv.info.triton__0d1d2d3d45de --------------------------
	.section	.nv.info.triton__0d1d2d3d45de,"",@"SHT_CUDA_INFO"
	.align	4


	//----- nvinfo : EIATTR_CUDA_API_VERSION
	.align		4
        /*0000*/ 	.byte	0x04, 0x37
        /*0002*/ 	.short	(.L_9 - .L_8)
.L_8:
        /*0004*/ 	.word	0x0000007b


	//----- nvinfo : EIATTR_PARAM_CBANK
	.align		4
.L_9:
        /*0008*/ 	.byte	0x04, 0x0a
        /*000a*/ 	.short	(.L_11 - .L_10)
	.align		4
.L_10:
        /*000c*/ 	.word	index@(.nv.constant0.triton__0d1d2d3d45de)
        /*0010*/ 	.short	0x0160
        /*0012*/ 	.short	0x0028


	//----- nvinfo : EIATTR_CBANK_PARAM_SIZE
	.align		4
.L_11:
        /*0014*/ 	.byte	0x03, 0x19
        /*0016*/ 	.short	0x0028


	//----- nvinfo : EIATTR_KPARAM_INFO
	.align		4
        /*0018*/ 	.byte	0x04, 0x17
        /*001a*/ 	.short	(.L_13 - .L_12)
.L_12:
        /*001c*/ 	.word	0x00000000
        /*0020*/ 	.short	0x0005
        /*0022*/ 	.short	0x0024
        /*0024*/ 	.byte	0x00, 0xf0, 0x11, 0x00


	//----- nvinfo : EIATTR_KPARAM_INFO
	.align		4
.L_13:
        /*0028*/ 	.byte	0x04, 0x17
        /*002a*/ 	.short	(.L_15 - .L_14)
.L_14:
        /*002c*/ 	.word	0x00000000
        /*0030*/ 	.short	0x0004
        /*0032*/ 	.short	0x0020
        /*0034*/ 	.byte	0x00, 0xf0, 0x11, 0x00


	//----- nvinfo : EIATTR_KPARAM_INFO
	.align		4
.L_15:
        /*0038*/ 	.byte	0x04, 0x17
        /*003a*/ 	.short	(.L_17 - .L_16)
.L_16:
        /*003c*/ 	.word	0x00000000
        /*0040*/ 	.short	0x0003
        /*0042*/ 	.short	0x0018
        /*0044*/ 	.byte	0x00, 0xf0, 0x21, 0x00


	//----- nvinfo : EIATTR_KPARAM_INFO
	.align		4
.L_17:
        /*0048*/ 	.byte	0x04, 0x17
        /*004a*/ 	.short	(.L_19 - .L_18)
.L_18:
        /*004c*/ 	.word	0x00000000
        /*0050*/ 	.short	0x0002
        /*0052*/ 	.short	0x0010
        /*0054*/ 	.byte	0x00, 0xf0, 0x21, 0x00


	//----- nvinfo : EIATTR_KPARAM_INFO
	.align		4
.L_19:
        /*0058*/ 	.byte	0x04, 0x17
        /*005a*/ 	.short	(.L_21 - .L_20)
.L_20:
        /*005c*/ 	.word	0x00000000
        /*0060*/ 	.short	0x0001
        /*0062*/ 	.short	0x0008
        /*0064*/ 	.byte	0x00, 0xf0, 0x21, 0x00


	//----- nvinfo : EIATTR_KPARAM_INFO
	.align		4
.L_21:
        /*0068*/ 	.byte	0x04, 0x17
        /*006a*/ 	.short	(.L_23 - .L_22)
.L_22:
        /*006c*/ 	.word	0x00000000
        /*0070*/ 	.short	0x0000
        /*0072*/ 	.short	0x0000
        /*0074*/ 	.byte	0x00, 0xf0, 0x21, 0x00


	//----- nvinfo : EIATTR_MAXREG_COUNT
	.align		4
.L_23:
        /*0078*/ 	.byte	0x03, 0x1b
        /*007a*/ 	.short	0x00ff


	//----- nvinfo : EIATTR_EXIT_INSTR_OFFSETS
	.align		4
        /*007c*/ 	.byte	0x04, 0x1c
        /*007e*/ 	.short	(.L_25 - .L_24)


	//   ....[0]....
.L_24:
        /*0080*/ 	.word	0x00000540


	//   ....[1]....
        /*0084*/ 	.word	0x00000560


	//----- nvinfo : EIATTR_MAX_THREADS
	.align		4
.L_25:
        /*0088*/ 	.byte	0x04, 0x05
        /*008a*/ 	.short	(.L_27 - .L_26)
.L_26:
        /*008c*/ 	.word	0x00000100
        /*0090*/ 	.word	0x00000001
        /*0094*/ 	.word	0x00000001
.L_27:


//--------------------- .nv.rel.action            --------------------------
	.section	.nv.rel.action,"",@"SHT_CUDA_RELOCINFO"
	.align	8
	.sectionentsize	8
        /*0000*/ 	.byte	0x73, 0x00, 0x00, 0x00, 0x00, 0x00, 0x00, 0x00, 0x00, 0x00, 0x00, 0x11, 0x25, 0x00, 0x05, 0x36


//--------------------- .nv.constant0.triton__0d1d2d3d45de --------------------------
	.section	.nv.constant0.triton__0d1d2d3d45de,"a",@progbits
	.align	4
.nv.constant0.triton__0d1d2d3d45de:
	.zero		392


//--------------------- .text.triton__0d1d2d3d45de --------------------------
	.section	.text.triton__0d1d2d3d45de,"ax",@progbits
	.sectioninfo	@"SHI_REGISTERS=20"
	.align	128
        .global         triton__0d1d2d3d45de
        .type           triton__0d1d2d3d45de,@function
        .size           triton__0d1d2d3d45de,(.L_x_1 - triton__0d1d2d3d45de)
        .other          triton__0d1d2d3d45de,@"STO_CUDA_ENTRY STV_DEFAULT"
triton__0d1d2d3d45de:
.text.triton__0d1d2d3d45de:
[----:B------:R-:W-:-:S02]  /*0000*/  IMAD.MOV.U32 R1, RZ, RZ, c[0x0][0x28] ;  /* 0x00000a00ff017624 */ /* 0x000fc400078e00ff */
[----:B------:R-:W-:Y:S01]  /*0010*/  IABS R9, c[0x0][0x180] ;  /* 0x0000600000097a13 */ /* 0x000fe20000000000 */
[----:B------:R-:W0:Y:S01]  /*0020*/  S2R R0, SR_TID.X ;  /* 0x0000000000007919 */ /* 0x000e220000002100 */
[----:B------:R-:W-:Y:S01]  /*0030*/  PRMT R14, RZ, 0x7610, R14 ;  /* 0x00007610ff0e7816 */ /* 0x000fe2000000000e */
[----:B------:R-:W-:Y:S01]  /*0040*/  CS2R R12, SRZ ;  /* 0x00000000000c7805 */ /* 0x000fe2000001ff00 */
[----:B------:R-:W1:Y:S01]  /*0050*/  I2F.RP R5, R9 ;  /* 0x0000000900057306 */ /* 0x000e620000209400 */
[----:B------:R-:W2:Y:S01]  /*0060*/  S2R R7, SR_CTAID.X ;  /* 0x0000000000077919 */ /* 0x000ea20000002500 */
[----:B------:R-:W-:Y:S01]  /*0070*/  PRMT R15, RZ, 0x7610, R15 ;  /* 0x00007610ff0f7816 */ /* 0x000fe2000000000f */
[----:B------:R-:W-:Y:S01]  /*0080*/  ULDC.64 UR4, c[0x0][0x118] ;  /* 0x0000460000047ab9 */ /* 0x000fe20000000a00 */
[----:B------:R-:W-:-:S04]  /*0090*/  IMAD.MOV.U32 R16, RZ, RZ, RZ ;  /* 0x000000ffff107224 */ /* 0x000fc800078e00ff */
[----:B-1----:R-:W1:Y:S01]  /*00a0*/  MUFU.RCP R5, R5 ;  /* 0x0000000500057308 */ /* 0x002e620000001000 */
[----:B0-----:R-:W-:-:S05]  /*00b0*/  IMAD.SHL.U32 R0, R0, 0x2, RZ ;  /* 0x0000000200007824 */ /* 0x001fca00078e00ff */
[----:B------:R-:W-:-:S05]  /*00c0*/  LOP3.LUT R0, R0, 0x1fe, RZ, 0xc0, !PT ;  /* 0x000001fe00007812 */ /* 0x000fca00078ec0ff */
[----:B--2---:R-:W-:Y:S01]  /*00d0*/  IMAD R0, R7, 0x200, R0 ;  /* 0x0000020007007824 */ /* 0x004fe200078e0200 */
[----:B-1----:R-:W-:-:S04]  /*00e0*/  IADD3 R2, R5, 0xffffffe, RZ ;  /* 0x0ffffffe05027810 */ /* 0x002fc80007ffe0ff */
[----:B------:R0:W1:Y:S01]  /*00f0*/  F2I.FTZ.U32.TRUNC.NTZ R3, R2 ;  /* 0x0000000200037305 */ /* 0x000062000021f000 */
[----:B------:R-:W-:-:S04]  /*0100*/  IADD3 R4, R0, 0x1, RZ ;  /* 0x0000000100047810 */ /* 0x000fc80007ffe0ff */
[----:B------:R-:W-:Y:S02]  /*0110*/  IABS R7, R4 ;  /* 0x0000000400077213 */ /* 0x000fe40000000000 */
[----:B------:R-:W-:Y:S02]  /*0120*/  LOP3.LUT R4, R4, c[0x0][0x180], RZ, 0x3c, !PT ;  /* 0x0000600004047a12 */ /* 0x000fe400078e3cff */
[----:B0-----:R-:W-:Y:S02]  /*0130*/  MOV R2, RZ ;  /* 0x000000ff00027202 */ /* 0x001fe40000000f00 */
[----:B------:R-:W-:Y:S01]  /*0140*/  ISETP.GE.AND P1, PT, R4, RZ, PT ;  /* 0x000000ff0400720c */ /* 0x000fe20003f26270 */
[----:B-1----:R-:W-:-:S04]  /*0150*/  IMAD.MOV R6, RZ, RZ, -R3 ;  /* 0x000000ffff067224 */ /* 0x002fc800078e0a03 */
[----:B------:R-:W-:Y:S01]  /*0160*/  IMAD R5, R6, R9, RZ ;  /* 0x0000000906057224 */ /* 0x000fe200078e02ff */
[----:B------:R-:W-:-:S03]  /*0170*/  IABS R6, R0 ;  /* 0x0000000000067213 */ /* 0x000fc60000000000 */
[----:B------:R-:W-:-:S06]  /*0180*/  IMAD.HI.U32 R2, R3, R5, R2 ;  /* 0x0000000503027227 */ /* 0x000fcc00078e0002 */
[----:B------:R-:W-:-:S04]  /*0190*/  IMAD.HI.U32 R3, R2, R6, RZ ;  /* 0x0000000602037227 */ /* 0x000fc800078e00ff */
[----:B------:R-:W-:-:S04]  /*01a0*/  IMAD.HI.U32 R5, R2, R7, RZ ;  /* 0x0000000702057227 */ /* 0x000fc800078e00ff */
[----:B------:R-:W-:Y:S02]  /*01b0*/  IMAD.MOV R2, RZ, RZ, -R3 ;  /* 0x000000ffff027224 */ /* 0x000fe400078e0a03 */
[----:B------:R-:W-:Y:S02]  /*01c0*/  IMAD.MOV R8, RZ, RZ, -R5 ;  /* 0x000000ffff087224 */ /* 0x000fe400078e0a05 */
[C---:B------:R-:W-:Y:S02]  /*01d0*/  IMAD R2, R9.reuse, R2, R6 ;  /* 0x0000000209027224 */ /* 0x040fe400078e0206 */
[----:B------:R-:W-:-:S03]  /*01e0*/  IMAD R6, R9, R8, R7 ;  /* 0x0000000809067224 */ /* 0x000fc600078e0207 */
[C---:B------:R-:W-:Y:S02]  /*01f0*/  ISETP.GT.U32.AND P4, PT, R9.reuse, R2, PT ;  /* 0x000000020900720c */ /* 0x040fe40003f84070 */
[----:B------:R-:W-:-:S11]  /*0200*/  ISETP.GT.U32.AND P5, PT, R9, R6, PT ;  /* 0x000000060900720c */ /* 0x000fd60003fa4070 */
[----:B------:R-:W-:Y:S01]  /*0210*/  @!P4 IMAD.IADD R2, R2, 0x1, -R9 ;  /* 0x000000010202c824 */ /* 0x000fe200078e0a09 */
[----:B------:R-:W-:Y:S02]  /*0220*/  @!P4 IADD3 R3, R3, 0x1, RZ ;  /* 0x000000010303c810 */ /* 0x000fe40007ffe0ff */
[-C--:B------:R-:W-:Y:S02]  /*0230*/  @!P5 IADD3 R6, R6, -R9.reuse, RZ ;  /* 0x800000090606d210 */ /* 0x080fe40007ffe0ff */
[-C--:B------:R-:W-:Y:S02]  /*0240*/  ISETP.GE.U32.AND P2, PT, R2, R9.reuse, PT ;  /* 0x000000090200720c */ /* 0x080fe40003f46070 */
[----:B------:R-:W-:Y:S02]  /*0250*/  ISETP.GE.U32.AND P3, PT, R6, R9, PT ;  /* 0x000000090600720c */ /* 0x000fe40003f66070 */
[----:B------:R-:W-:Y:S02]  /*0260*/  LOP3.LUT R2, R0, c[0x0][0x180], RZ, 0x3c, !PT ;  /* 0x0000600000027a12 */ /* 0x000fe400078e3cff */
[----:B------:R-:W-:-:S02]  /*0270*/  @!P5 IADD3 R5, R5, 0x1, RZ ;  /* 0x000000010505d810 */ /* 0x000fc40007ffe0ff */
[----:B------:R-:W-:Y:S02]  /*0280*/  ISETP.GE.AND P0, PT, R2, RZ, PT ;  /* 0x000000ff0200720c */ /* 0x000fe40003f06270 */
[----:B------:R-:W-:-:S03]  /*0290*/  LOP3.LUT R2, RZ, c[0x0][0x180], RZ, 0x33, !PT ;  /* 0x00006000ff027a12 */ /* 0x000fc600078e33ff */
[----:B------:R-:W-:Y:S02]  /*02a0*/  @P2 IADD3 R3, R3, 0x1, RZ ;  /* 0x0000000103032810 */ /* 0x000fe40007ffe0ff */
[----:B------:R-:W-:Y:S02]  /*02b0*/  @P3 IADD3 R5, R5, 0x1, RZ ;  /* 0x0000000105053810 */ /* 0x000fe40007ffe0ff */
[----:B------:R-:W-:-:S03]  /*02c0*/  ISETP.NE.AND P2, PT, RZ, c[0x0][0x180], PT ;  /* 0x00006000ff007a0c */ /* 0x000fc60003f45270 */
[----:B------:R-:W-:Y:S02]  /*02d0*/  @!P1 IMAD.MOV R5, RZ, RZ, -R5 ;  /* 0x000000ffff059224 */ /* 0x000fe400078e0a05 */
[----:B------:R-:W-:Y:S01]  /*02e0*/  @!P0 IMAD.MOV R3, RZ, RZ, -R3 ;  /* 0x000000ffff038224 */ /* 0x000fe200078e0a03 */
[----:B------:R-:W-:-:S04]  /*02f0*/  ISETP.GE.AND P0, PT, R0, c[0x0][0x184], PT ;  /* 0x0000610000007a0c */ /* 0x000fc80003f06270 */
[C---:B------:R-:W-:Y:S02]  /*0300*/  SEL R7, R2.reuse, R3, !P2 ;  /* 0x0000000302077207 */ /* 0x040fe40005000000 */
[----:B------:R-:W-:-:S03]  /*0310*/  SEL R2, R2, R5, !P2 ;  /* 0x0000000502027207 */ /* 0x000fc60005000000 */
[----:B------:R-:W-:-:S04]  /*0320*/  IMAD.HI R3, R7, 0x66666667, RZ ;  /* 0x6666666707037827 */ /* 0x000fc800078e02ff */
[----:B------:R-:W-:Y:S01]  /*0330*/  IMAD.HI R5, R2, 0x66666667, RZ ;  /* 0x6666666702057827 */ /* 0x000fe200078e02ff */
[----:B------:R-:W-:-:S04]  /*0340*/  SHF.R.U32.HI R4, RZ, 0x1f, R3 ;  /* 0x0000001fff047819 */ /* 0x000fc80000011603 */
[----:B------:R-:W-:Y:S02]  /*0350*/  SHF.R.U32.HI R6, RZ, 0x1f, R5 ;  /* 0x0000001fff067819 */ /* 0x000fe40000011605 */
[----:B------:R-:W-:Y:S02]  /*0360*/  LEA.HI.SX32 R4, R3, R4, 0x17 ;  /* 0x0000000403047211 */ /* 0x000fe400078fbaff */
[----:B------:R-:W-:-:S03]  /*0370*/  LEA.HI.SX32 R5, R5, R6, 0x17 ;  /* 0x0000000605057211 */ /* 0x000fc600078fbaff */
[----:B------:R-:W-:Y:S02]  /*0380*/  IMAD R4, R4, -0x500, R7 ;  /* 0xfffffb0004047824 */ /* 0x000fe400078e0207 */
[----:B------:R-:W-:Y:S01]  /*0390*/  IMAD R10, R5, -0x500, R2 ;  /* 0xfffffb00050a7824 */ /* 0x000fe200078e0202 */
[----:B------:R-:W-:-:S05]  /*03a0*/  MOV R5, 0x2 ;  /* 0x0000000200057802 */ /* 0x000fca0000000f00 */
[----:B------:R-:W-:-:S04]  /*03b0*/  IMAD.WIDE R2, R0, R5, c[0x0][0x160] ;  /* 0x0000580000027625 */ /* 0x000fc800078e0205 */
[-C--:B------:R-:W-:Y:S01]  /*03c0*/  IMAD.WIDE R8, R4, R5.reuse, c[0x0][0x170] ;  /* 0x00005c0004087625 */ /* 0x080fe200078e0205 */
[----:B------:R-:W2:Y:S03]  /*03d0*/  @!P0 LDG.E.EL R13, [R2.64] ;  /* 0x00000004020d8981 */ /* 0x000ea6000c2e1900 */
[-C--:B------:R-:W-:Y:S01]  /*03e0*/  IMAD.WIDE R10, R10, R5.reuse, c[0x0][0x170] ;  /* 0x00005c000a0a7625 */ /* 0x080fe200078e0205 */
[----:B------:R-:W3:Y:S03]  /*03f0*/  @!P0 LDG.E.EL.U16 R14, [R8.64] ;  /* 0x00000004080e8981 */ /* 0x000ee6000c2e1500 */
[CC--:B------:R-:W-:Y:S01]  /*0400*/  IMAD.WIDE R6, R0.reuse, R5.reuse, c[0x0][0x178] ;  /* 0x00005e0000067625 */ /* 0x0c0fe200078e0205 */
[----:B------:R-:W4:Y:S03]  /*0410*/  @!P0 LDG.E.EL.U16 R15, [R10.64] ;  /* 0x000000040a0f8981 */ /* 0x000f26000c2e1500 */
[----:B------:R-:W-:Y:S01]  /*0420*/  IMAD.WIDE R4, R0, R5, c[0x0][0x168] ;  /* 0x00005a0000047625 */ /* 0x000fe200078e0205 */
[----:B------:R-:W5:Y:S04]  /*0430*/  @!P0 LDG.E.EL R16, [R6.64] ;  /* 0x0000000406108981 */ /* 0x000f68000c2e1900 */
[----:B------:R-:W5:Y:S01]  /*0440*/  @!P0 LDG.E.EL R12, [R4.64] ;  /* 0x00000004040c8981 */ /* 0x000f62000c2e1900 */
[----:B--2---:R-:W-:-:S02]  /*0450*/  HADD2.F32 R0, -RZ, R13.H0_H0 ;  /* 0x2000000dff007230 */ /* 0x004fc40000004100 */
[----:B---3--:R-:W-:Y:S02]  /*0460*/  HADD2.F32 R17, -RZ, R14.H0_H0 ;  /* 0x2000000eff117230 */ /* 0x008fe40000004100 */
[----:B------:R-:W-:Y:S02]  /*0470*/  HADD2.F32 R13, -RZ, R13.H1_H1 ;  /* 0x3000000dff0d7230 */ /* 0x000fe40000004100 */
[----:B----4-:R-:W-:Y:S01]  /*0480*/  HADD2.F32 R14, -RZ, R15.H0_H0 ;  /* 0x2000000fff0e7230 */ /* 0x010fe20000004100 */
[----:B------:R-:W-:Y:S01]  /*0490*/  FADD R0, R0, R17 ;  /* 0x0000001100007221 */ /* 0x000fe20000000000 */
[----:B-----5:R-:W-:-:S03]  /*04a0*/  HADD2.F32 R15, -RZ, R16.H0_H0 ;  /* 0x20000010ff0f7230 */ /* 0x020fc60000004100 */
[----:B------:R-:W-:Y:S01]  /*04b0*/  FADD R13, R13, R14 ;  /* 0x0000000e0d0d7221 */ /* 0x000fe20000000000 */
[----:B------:R-:W-:Y:S01]  /*04c0*/  HADD2.F32 R16, -RZ, R16.H1_H1 ;  /* 0x30000010ff107230 */ /* 0x000fe20000004100 */
[----:B------:R-:W-:Y:S01]  /*04d0*/  FFMA R15, R15, 0.125, R0 ;  /* 0x3e0000000f0f7823 */ /* 0x000fe20000000000 */
[----:B------:R-:W-:-:S03]  /*04e0*/  HADD2.F32 R0, -RZ, R12.H0_H0 ;  /* 0x2000000cff007230 */ /* 0x000fc60000004100 */
[----:B------:R-:W-:Y:S01]  /*04f0*/  FFMA R13, R16, 0.125, R13 ;  /* 0x3e000000100d7823 */ /* 0x000fe2000000000d */
[----:B------:R-:W-:Y:S01]  /*0500*/  HADD2.F32 R12, -RZ, R12.H1_H1 ;  /* 0x3000000cff0c7230 */ /* 0x000fe20000004100 */
[----:B------:R-:W-:-:S04]  /*0510*/  FADD R0, R0, R15 ;  /* 0x0000000f00007221 */ /* 0x000fc80000000000 */
[----:B------:R-:W-:-:S05]  /*0520*/  FADD R13, R12, R13 ;  /* 0x0000000d0c0d7221 */ /* 0x000fca0000000000 */
[----:B------:R-:W-:Y:S01]  /*0530*/  F2FP.F16.F32.PACK_AB R13, R13, R0 ;  /* 0x000000000d0d723e */ /* 0x000fe200000000ff */
[----:B------:R-:W-:Y:S06]  /*0540*/  @P0 EXIT ;  /* 0x000000000000094d */ /* 0x000fec0003800000 */
[----:B------:R-:W-:Y:S01]  /*0550*/  STG.E [R2.64], R13 ;  /* 0x0000000d02007986 */ /* 0x000fe2000c101904 */
[----:B------:R-:W-:Y:S05]  /*0560*/  EXIT ;  /* 0x000000000000794d */ /* 0x000fea0003800000 */
.L_x_0:
[----:B------:R-:W-:-:S00]  /*0570*/  BRA `(.L_x_0) ;  /* 0xfffffff000007947 */ /* 0x000fc0000383ffff */
[----:B------:R-:W-:-:S00]  /*0580*/  NOP ;  /* 0x0000000000007918 */ /* 0x000fc00000000000 */
[----:B------:R-:W-:-:S00]  /*0590*/  NOP ;  /* 0x0000000000007918 */ /* 0x000fc00000000000 */
[----:B------:R-:W-:-:S00]  /*05a0*/  NOP ;  /* 0x0000000000007918 */ /* 0x000fc00000000000 */
[----:B------:R-:W-:-:S00]  /*05b0*/  NOP ;  /* 0x0000000000007918 */ /* 0x000fc00000000000 */
[----:B------:R-:W-:-:S00]  /*05c0*/  NOP ;  /* 0x0000000000007918 */ /* 0x000fc00000000000 */
[----:B------:R-:W-:-:S00]  /*05d0*/  NOP ;  /* 0x0000000000007918 */ /* 0x000fc00000000000 */
[----:B------:R-:W-:-:S00]  /*05e0*/  NOP ;  /* 0x0000000000007918 */ /* 0x000fc00000000000 */
[----:B------:R-:W-:-:S00]  /*05f0*/  NOP ;  /* 0x0000000000007918 */ /* 0x000fc00000000000 */
.L_x_1:
